//
// Generated by NVIDIA NVVM Compiler
//
// Compiler Build ID: CL-36424714
// Cuda compilation tools, release 13.0, V13.0.88
// Based on NVVM 20.0.0
//

.version 9.0
.target sm_100
.address_size 64

	// .globl	gpuqueue_noop_kernel

.visible .entry gpuqueue_noop_kernel()
{


	ret;

}


// ===== COMPILED SASS (sm_100) =====

	.target	sm_100

	.elftype	@"ET_EXEC"


//--------------------- .note.nv.tkinfo           --------------------------
	.section	.note.nv.tkinfo,"",@"SHT_NOTE"
	.sectionflags	@"SHF_NOTE_NV_TKINFO"
	.tkinfo
        /*0018*/ 	.word	0x00000002
        /*0030*/ 	.string	""
        /*0030*/ 	.string	"ptxas"
        /*0030*/ 	.string	"Cuda compilation tools, release 13.0, V13.0.88"
        /*0030*/ 	.string	"Build cuda_13.0.r13.0/compiler.36424714_0"
        /*0030*/ 	.string	"-arch sm_100 -m 64 "



//--------------------- .note.nv.cuinfo           --------------------------
	.section	.note.nv.cuinfo,"",@"SHT_NOTE"
	.sectionflags	@"SHF_NOTE_NV_CUINFO"
        /*0018*/ 	.short	0x0002
        /*001a*/ 	.short	0x0064
        /*001c*/ 	.short	0x0082
	.zero		2


//--------------------- .nv.info                  --------------------------
	.section	.nv.info,"",@"SHT_CUDA_INFO"
	.align	4


	//----- nvinfo : EIATTR_REGCOUNT
	.align		4
        /*0000*/ 	.byte	0x04, 0x2f
        /*0002*/ 	.short	(.L_1 - .L_0)
	.align		4
.L_0:
        /*0004*/ 	.word	index@(gpuqueue_noop_kernel)
        /*0008*/ 	.word	0x00000004


	//----- nvinfo : EIATTR_FRAME_SIZE
	.align		4
.L_1:
        /*000c*/ 	.byte	0x04, 0x11
        /*000e*/ 	.short	(.L_3 - .L_2)
	.align		4
.L_2:
        /*0010*/ 	.word	index@(gpuqueue_noop_kernel)
        /*0014*/ 	.word	0x00000000


	//----- nvinfo : EIATTR_MIN_STACK_SIZE
	.align		4
.L_3:
        /*0018*/ 	.byte	0x04, 0x12
        /*001a*/ 	.short	(.L_5 - .L_4)
	.align		4
.L_4:
        /*001c*/ 	.word	index@(gpuqueue_noop_kernel)
        /*0020*/ 	.word	0x00000000
.L_5:


//--------------------- .nv.compat                --------------------------
	.section	.nv.compat,"",@"SHT_CUDA_COMPAT_INFO"
	.align	4
        /*0000*/ 	.byte	0x02, 0x09, 0x00, 0x00, 0x02, 0x02, 0x01, 0x00, 0x02, 0x05, 0x05, 0x00, 0x03, 0x07, 0x01, 0x01
        /*0010*/ 	.byte	0x02, 0x03, 0x00, 0x00, 0x02, 0x06, 0x01, 0x00, 0x04, 0x0b, 0x08, 0x00, 0x09, 0x00, 0x00, 0x00
        /*0020*/ 	.byte	0x00, 0x00, 0x00, 0x00


//--------------------- .nv.info.gpuqueue_noop_kernel --------------------------
	.section	.nv.info.gpuqueue_noop_kernel,"",@"SHT_CUDA_INFO"
	.sectionflags	@""
	.align	4


	//----- nvinfo : EIATTR_CUDA_API_VERSION
	.align		4
        /*0000*/ 	.byte	0x04, 0x37
        /*0002*/ 	.short	(.L_7 - .L_6)
.L_6:
        /*0004*/ 	.word	0x00000082


	//----- nvinfo : EIATTR_SPARSE_MMA_MASK
	.align		4
.L_7:
        /*0008*/ 	.byte	0x03, 0x50
        /*000a*/ 	.short	0x0000


	//----- nvinfo : EIATTR_MAXREG_COUNT
	.align		4
        /*000c*/ 	.byte	0x03, 0x1b
        /*000e*/ 	.short	0x00ff


	//----- nvinfo : EIATTR_MERCURY_ISA_VERSION
	.align		4
        /*0010*/ 	.byte	0x03, 0x5f
        /*0012*/ 	.short	0x0101


	//----- nvinfo : EIATTR_VRC_CTA_INIT_COUNT
	.align		4
        /*0014*/ 	.byte	0x02, 0x4a
	.zero		1
	.zero		1


	//----- nvinfo : EIATTR_EXIT_INSTR_OFFSETS
	.align		4
        /*0018*/ 	.byte	0x04, 0x1c
        /*001a*/ 	.short	(.L_9 - .L_8)


	//   ....[0]....
.L_8:
        /*001c*/ 	.word	0x00000010


	//----- nvinfo : EIATTR_SW_WAR
	.align		4
.L_9:
        /*0020*/ 	.byte	0x04, 0x36
        /*0022*/ 	.short	(.L_11 - .L_10)
.L_10:
        /*0024*/ 	.word	0x00000008
.L_11:


//--------------------- .nv.callgraph             --------------------------
	.section	.nv.callgraph,"",@"SHT_CUDA_CALLGRAPH"
	.align	4
	.sectionentsize	8
	.align		4
        /*0000*/ 	.word	0x00000000
	.align		4
        /*0004*/ 	.word	0xffffffff
	.align		4
        /*0008*/ 	.word	0x00000000
	.align		4
        /*000c*/ 	.word	0xfffffffe
	.align		4
        /*0010*/ 	.word	0x00000000
	.align		4
        /*0014*/ 	.word	0xfffffffd
	.align		4
        /*0018*/ 	.word	0x00000000
	.align		4
        /*001c*/ 	.word	0xfffffffc


//--------------------- .text.gpuqueue_noop_kernel --------------------------
	.section	.text.gpuqueue_noop_kernel,"ax",@progbits
	.align	128
        .global         gpuqueue_noop_kernel
        .type           gpuqueue_noop_kernel,@function
        .size           gpuqueue_noop_kernel,(.L_x_1 - gpuqueue_noop_kernel)
        .other          gpuqueue_noop_kernel,@"STO_CUDA_ENTRY STV_DEFAULT"
gpuqueue_noop_kernel:
.text.gpuqueue_noop_kernel:
[----:B------:R-:W-:Y:S01]  /*0000*/  LDC R1, c[0x0][0x37c] ;  /* 0x0000df00ff017b82 */ /* 0x000fe20000000800 */
[----:B------:R-:W-:Y:S05]  /*0010*/  EXIT ;  /* 0x000000000000794d */ /* 0x000fea0003800000 */
.L_x_0:
[----:B------:R-:W-:-:S00]  /*0020*/  BRA `(.L_x_0) ;  /* 0xfffffffc00fc7947 */ /* 0x000fc0000383ffff */
[----:B------:R-:W-:-:S00]  /*0030*/  NOP ;  /* 0x0000000000007918 */ /* 0x000fc00000000000 */
        /* <DEDUP_REMOVED lines=12> */
.L_x_1:


//--------------------- .nv.shared.reserved.0     --------------------------
	.section	.nv.shared.reserved.0,"aw",@nobits
	.weak		__nv_reservedSMEM_offset_0_alias
	.size		__nv_reservedSMEM_offset_0_alias, 0, 64
	.other		__nv_reservedSMEM_offset_0_alias,@"STO_CUDA_RESERVED_SHARED STV_DEFAULT"
__nv_reservedSMEM_offset_0_alias:
	.zero		0
	.zero		64


//--------------------- .nv.constant0.gpuqueue_noop_kernel --------------------------
	.section	.nv.constant0.gpuqueue_noop_kernel,"a",@progbits
	.sectionflags	@""
	.align	4
.nv.constant0.gpuqueue_noop_kernel:
	.zero		896


//--------------------- SYMBOLS --------------------------

	.type		.nv.reservedSmem.offset0,@object
	.size		.nv.reservedSmem.offset0,0x4
